//
// Generated by NVIDIA NVVM Compiler
//
// Compiler Build ID: CL-36424714
// Cuda compilation tools, release 13.0, V13.0.88
// Based on NVVM 20.0.0
//

.version 9.0
.target sm_100
.address_size 64

	// .globl	_Z10modifyDataPim

.visible .entry _Z10modifyDataPim(
	.param .u64 .ptr .align 1 _Z10modifyDataPim_param_0,
	.param .u64 _Z10modifyDataPim_param_1
)
{
	.reg .pred 	%p<3>;
	.reg .b32 	%r<11>;
	.reg .b64 	%rd<9>;

	ld.param.u64 	%rd3, [_Z10modifyDataPim_param_0];
	ld.param.u64 	%rd4, [_Z10modifyDataPim_param_1];
	cvta.to.global.u64 	%rd1, %rd3;
	mov.u32 	%r1, %ctaid.x;
	mov.u32 	%r2, %ntid.x;
	mov.u32 	%r3, %tid.x;
	mad.lo.s32 	%r4, %r1, %r2, %r3;
	cvt.s64.s32 	%rd2, %r4;
	setp.le.u64 	%p1, %rd4, %rd2;
	@%p1 bra 	$L__BB0_4;
	cvt.u32.u64 	%r5, %rd2;
	mad.lo.s32 	%r6, %r5, -1030792151, -944892807;
	shf.l.wrap.b32 	%r7, %r6, %r6, 31;
	setp.gt.u32 	%p2, %r7, 85899344;
	@%p2 bra 	$L__BB0_3;
	shl.b64 	%rd7, %rd2, 2;
	add.s64 	%rd8, %rd1, %rd7;
	mov.b32 	%r10, 10;
	st.global.u32 	[%rd8], %r10;
	bra.uni 	$L__BB0_4;
$L__BB0_3:
	shl.b64 	%rd5, %rd2, 2;
	add.s64 	%rd6, %rd1, %rd5;
	ld.global.u32 	%r8, [%rd6];
	add.s32 	%r9, %r8, 1;
	st.global.u32 	[%rd6], %r9;
$L__BB0_4:
	ret;

}


// ===== COMPILED SASS (sm_100) =====

	.target	sm_100

	.elftype	@"ET_EXEC"


//--------------------- .note.nv.tkinfo           --------------------------
	.section	.note.nv.tkinfo,"",@"SHT_NOTE"
	.sectionflags	@"SHF_NOTE_NV_TKINFO"
	.tkinfo
        /*0018*/ 	.word	0x00000002
        /*0030*/ 	.string	""
        /*0030*/ 	.string	"ptxas"
        /*0030*/ 	.string	"Cuda compilation tools, release 13.0, V13.0.88"
        /*0030*/ 	.string	"Build cuda_13.0.r13.0/compiler.36424714_0"
        /*0030*/ 	.string	"-arch sm_100 -m 64 "



//--------------------- .note.nv.cuinfo           --------------------------
	.section	.note.nv.cuinfo,"",@"SHT_NOTE"
	.sectionflags	@"SHF_NOTE_NV_CUINFO"
        /*0018*/ 	.short	0x0002
        /*001a*/ 	.short	0x0064
        /*001c*/ 	.short	0x0082
	.zero		2


//--------------------- .nv.info                  --------------------------
	.section	.nv.info,"",@"SHT_CUDA_INFO"
	.align	4


	//----- nvinfo : EIATTR_REGCOUNT
	.align		4
        /*0000*/ 	.byte	0x04, 0x2f
        /*0002*/ 	.short	(.L_1 - .L_0)
	.align		4
.L_0:
        /*0004*/ 	.word	index@(_Z10modifyDataPim)
        /*0008*/ 	.word	0x0000000a


	//----- nvinfo : EIATTR_FRAME_SIZE
	.align		4
.L_1:
        /*000c*/ 	.byte	0x04, 0x11
        /*000e*/ 	.short	(.L_3 - .L_2)
	.align		4
.L_2:
        /*0010*/ 	.word	index@(_Z10modifyDataPim)
        /*0014*/ 	.word	0x00000000


	//----- nvinfo : EIATTR_MIN_STACK_SIZE
	.align		4
.L_3:
        /*0018*/ 	.byte	0x04, 0x12
        /*001a*/ 	.short	(.L_5 - .L_4)
	.align		4
.L_4:
        /*001c*/ 	.word	index@(_Z10modifyDataPim)
        /*0020*/ 	.word	0x00000000
.L_5:


//--------------------- .nv.compat                --------------------------
	.section	.nv.compat,"",@"SHT_CUDA_COMPAT_INFO"
	.align	4
        /*0000*/ 	.byte	0x02, 0x09, 0x00, 0x00, 0x02, 0x02, 0x01, 0x00, 0x02, 0x05, 0x05, 0x00, 0x03, 0x07, 0x01, 0x01
        /*0010*/ 	.byte	0x02, 0x03, 0x00, 0x00, 0x02, 0x06, 0x01, 0x00, 0x04, 0x0b, 0x08, 0x00, 0x09, 0x00, 0x00, 0x00
        /*0020*/ 	.byte	0x00, 0x00, 0x00, 0x00


//--------------------- .nv.info._Z10modifyDataPim --------------------------
	.section	.nv.info._Z10modifyDataPim,"",@"SHT_CUDA_INFO"
	.sectionflags	@""
	.align	4


	//----- nvinfo : EIATTR_CUDA_API_VERSION
	.align		4
        /*0000*/ 	.byte	0x04, 0x37
        /*0002*/ 	.short	(.L_7 - .L_6)
.L_6:
        /*0004*/ 	.word	0x00000082


	//----- nvinfo : EIATTR_KPARAM_INFO
	.align		4
.L_7:
        /*0008*/ 	.byte	0x04, 0x17
        /*000a*/ 	.short	(.L_9 - .L_8)
.L_8:
        /*000c*/ 	.word	0x00000000
        /*0010*/ 	.short	0x0001
        /*0012*/ 	.short	0x0008
        /*0014*/ 	.byte	0x00, 0xf0, 0x21, 0x00


	//----- nvinfo : EIATTR_KPARAM_INFO
	.align		4
.L_9:
        /*0018*/ 	.byte	0x04, 0x17
        /*001a*/ 	.short	(.L_11 - .L_10)
.L_10:
        /*001c*/ 	.word	0x00000000
        /*0020*/ 	.short	0x0000
        /*0022*/ 	.short	0x0000
        /*0024*/ 	.byte	0x00, 0xf5, 0x21, 0x00


	//----- nvinfo : EIATTR_SPARSE_MMA_MASK
	.align		4
.L_11:
        /*0028*/ 	.byte	0x03, 0x50
        /*002a*/ 	.short	0x0000


	//----- nvinfo : EIATTR_MAXREG_COUNT
	.align		4
        /*002c*/ 	.byte	0x03, 0x1b
        /*002e*/ 	.short	0x00ff


	//----- nvinfo : EIATTR_MERCURY_ISA_VERSION
	.align		4
        /*0030*/ 	.byte	0x03, 0x5f
        /*0032*/ 	.short	0x0101


	//----- nvinfo : EIATTR_VRC_CTA_INIT_COUNT
	.align		4
        /*0034*/ 	.byte	0x02, 0x4a
	.zero		1
	.zero		1


	//----- nvinfo : EIATTR_EXIT_INSTR_OFFSETS
	.align		4
        /*0038*/ 	.byte	0x04, 0x1c
        /*003a*/ 	.short	(.L_13 - .L_12)


	//   ....[0]....
.L_12:
        /*003c*/ 	.word	0x00000090


	//   ....[1]....
        /*0040*/ 	.word	0x00000140


	//   ....[2]....
        /*0044*/ 	.word	0x000001b0


	//----- nvinfo : EIATTR_CBANK_PARAM_SIZE
	.align		4
.L_13:
        /*0048*/ 	.byte	0x03, 0x19
        /*004a*/ 	.short	0x0010


	//----- nvinfo : EIATTR_PARAM_CBANK
	.align		4
        /*004c*/ 	.byte	0x04, 0x0a
        /*004e*/ 	.short	(.L_15 - .L_14)
	.align		4
.L_14:
        /*0050*/ 	.word	index@(.nv.constant0._Z10modifyDataPim)
        /*0054*/ 	.short	0x0380
        /*0056*/ 	.short	0x0010


	//----- nvinfo : EIATTR_SW_WAR
	.align		4
.L_15:
        /*0058*/ 	.byte	0x04, 0x36
        /*005a*/ 	.short	(.L_17 - .L_16)
.L_16:
        /*005c*/ 	.word	0x00000008
.L_17:


//--------------------- .nv.callgraph             --------------------------
	.section	.nv.callgraph,"",@"SHT_CUDA_CALLGRAPH"
	.align	4
	.sectionentsize	8
	.align		4
        /*0000*/ 	.word	0x00000000
	.align		4
        /*0004*/ 	.word	0xffffffff
	.align		4
        /*0008*/ 	.word	0x00000000
	.align		4
        /*000c*/ 	.word	0xfffffffe
	.align		4
        /*0010*/ 	.word	0x00000000
	.align		4
        /*0014*/ 	.word	0xfffffffd
	.align		4
        /*0018*/ 	.word	0x00000000
	.align		4
        /*001c*/ 	.word	0xfffffffc


//--------------------- .text._Z10modifyDataPim   --------------------------
	.section	.text._Z10modifyDataPim,"ax",@progbits
	.align	128
        .global         _Z10modifyDataPim
        .type           _Z10modifyDataPim,@function
        .size           _Z10modifyDataPim,(.L_x_1 - _Z10modifyDataPim)
        .other          _Z10modifyDataPim,@"STO_CUDA_ENTRY STV_DEFAULT"
_Z10modifyDataPim:
.text._Z10modifyDataPim:
[----:B------:R-:W-:Y:S01]  /*0000*/  LDC R1, c[0x0][0x37c] ;  /* 0x0000df00ff017b82 */ /* 0x000fe20000000800 */
[----:B------:R-:W0:Y:S07]  /*0010*/  S2R R3, SR_TID.X ;  /* 0x0000000000037919 */ /* 0x000e2e0000002100 */
[----:B------:R-:W0:Y:S01]  /*0020*/  S2UR UR4, SR_CTAID.X ;  /* 0x00000000000479c3 */ /* 0x000e220000002500 */
[----:B------:R-:W1:Y:S07]  /*0030*/  LDCU.64 UR6, c[0x0][0x388] ;  /* 0x00007100ff0677ac */ /* 0x000e6e0008000a00 */
[----:B------:R-:W0:Y:S02]  /*0040*/  LDC R0, c[0x0][0x360] ;  /* 0x0000d800ff007b82 */ /* 0x000e240000000800 */
[----:B0-----:R-:W-:-:S05]  /*0050*/  IMAD R0, R0, UR4, R3 ;  /* 0x0000000400007c24 */ /* 0x001fca000f8e0203 */
[----:B-1----:R-:W-:Y:S02]  /*0060*/  ISETP.GE.U32.AND P0, PT, R0, UR6, PT ;  /* 0x0000000600007c0c */ /* 0x002fe4000bf06070 */
[----:B------:R-:W-:-:S04]  /*0070*/  SHF.R.S32.HI R5, RZ, 0x1f, R0 ;  /* 0x0000001fff057819 */ /* 0x000fc80000011400 */
[----:B------:R-:W-:-:S13]  /*0080*/  ISETP.GE.U32.AND.EX P0, PT, R5, UR7, PT, P0 ;  /* 0x0000000705007c0c */ /* 0x000fda000bf06100 */
[----:B------:R-:W-:Y:S05]  /*0090*/  @P0 EXIT ;  /* 0x000000000000094d */ /* 0x000fea0003800000 */
[----:B------:R-:W-:Y:S01]  /*00a0*/  IMAD.MOV.U32 R3, RZ, RZ, -0x3d70a3d7 ;  /* 0xc28f5c29ff037424 */ /* 0x000fe200078e00ff */
[----:B------:R-:W0:Y:S03]  /*00b0*/  LDCU.64 UR4, c[0x0][0x358] ;  /* 0x00006b00ff0477ac */ /* 0x000e260008000a00 */
[----:B------:R-:W-:-:S05]  /*00c0*/  IMAD R2, R0, R3, -0x3851eb87 ;  /* 0xc7ae147900027424 */ /* 0x000fca00078e0203 */
[----:B------:R-:W-:-:S04]  /*00d0*/  SHF.L.W.U32.HI R2, R2, 0x1f, R2 ;  /* 0x0000001f02027819 */ /* 0x000fc80000010e02 */
[----:B------:R-:W-:-:S13]  /*00e0*/  ISETP.GT.U32.AND P0, PT, R2, 0x51eb850, PT ;  /* 0x051eb8500200780c */ /* 0x000fda0003f04070 */
[----:B------:R-:W1:Y:S01]  /*00f0*/  @!P0 LDC.64 R2, c[0x0][0x380] ;  /* 0x0000e000ff028b82 */ /* 0x000e620000000a00 */
[----:B------:R-:W-:Y:S01]  /*0100*/  @!P0 IMAD.MOV.U32 R7, RZ, RZ, 0xa ;  /* 0x0000000aff078424 */ /* 0x000fe200078e00ff */
[----:B-1----:R-:W-:-:S04]  /*0110*/  @!P0 LEA R2, P1, R0, R2, 0x2 ;  /* 0x0000000200028211 */ /* 0x002fc800078210ff */
[----:B------:R-:W-:-:S05]  /*0120*/  @!P0 LEA.HI.X R3, R0, R3, R5, 0x2, P1 ;  /* 0x0000000300038211 */ /* 0x000fca00008f1405 */
[----:B0-----:R0:W-:Y:S01]  /*0130*/  @!P0 STG.E desc[UR4][R2.64], R7 ;  /* 0x0000000702008986 */ /* 0x0011e2000c101904 */
[----:B------:R-:W-:Y:S05]  /*0140*/  @!P0 EXIT ;  /* 0x000000000000894d */ /* 0x000fea0003800000 */
[----:B------:R-:W0:Y:S02]  /*0150*/  LDCU.64 UR6, c[0x0][0x380] ;  /* 0x00007000ff0677ac */ /* 0x000e240008000a00 */
[----:B0-----:R-:W-:-:S04]  /*0160*/  LEA R2, P0, R0, UR6, 0x2 ;  /* 0x0000000600027c11 */ /* 0x001fc8000f8010ff */
[----:B------:R-:W-:-:S05]  /*0170*/  LEA.HI.X R3, R0, UR7, R5, 0x2, P0 ;  /* 0x0000000700037c11 */ /* 0x000fca00080f1405 */
[----:B------:R-:W2:Y:S02]  /*0180*/  LDG.E R5, desc[UR4][R2.64] ;  /* 0x0000000402057981 */ /* 0x000ea4000c1e1900 */
[----:B--2---:R-:W-:-:S05]  /*0190*/  VIADD R5, R5, 0x1 ;  /* 0x0000000105057836 */ /* 0x004fca0000000000 */
[----:B------:R-:W-:Y:S01]  /*01a0*/  STG.E desc[UR4][R2.64], R5 ;  /* 0x0000000502007986 */ /* 0x000fe2000c101904 */
[----:B------:R-:W-:Y:S05]  /*01b0*/  EXIT ;  /* 0x000000000000794d */ /* 0x000fea0003800000 */
.L_x_0:
[----:B------:R-:W-:-:S00]  /*01c0*/  BRA `(.L_x_0) ;  /* 0xfffffffc00fc7947 */ /* 0x000fc0000383ffff */
[----:B------:R-:W-:-:S00]  /*01d0*/  NOP ;  /* 0x0000000000007918 */ /* 0x000fc00000000000 */
        /* <DEDUP_REMOVED lines=10> */
.L_x_1:


//--------------------- .nv.shared.reserved.0     --------------------------
	.section	.nv.shared.reserved.0,"aw",@nobits
	.weak		__nv_reservedSMEM_offset_0_alias
	.size		__nv_reservedSMEM_offset_0_alias, 0, 64
	.other		__nv_reservedSMEM_offset_0_alias,@"STO_CUDA_RESERVED_SHARED STV_DEFAULT"
__nv_reservedSMEM_offset_0_alias:
	.zero		0
	.zero		64


//--------------------- .nv.constant0._Z10modifyDataPim --------------------------
	.section	.nv.constant0._Z10modifyDataPim,"a",@progbits
	.sectionflags	@""
	.align	4
.nv.constant0._Z10modifyDataPim:
	.zero		912


//--------------------- SYMBOLS --------------------------

	.type		.nv.reservedSmem.offset0,@object
	.size		.nv.reservedSmem.offset0,0x4
